//
// Generated by NVIDIA NVVM Compiler
//
// Compiler Build ID: CL-36424714
// Cuda compilation tools, release 13.0, V13.0.88
// Based on NVVM 20.0.0
//

.version 9.0
.target sm_100
.address_size 64

	// .globl	_Z12convBaselinePdS_i

.visible .entry _Z12convBaselinePdS_i(
	.param .u64 .ptr .align 1 _Z12convBaselinePdS_i_param_0,
	.param .u64 .ptr .align 1 _Z12convBaselinePdS_i_param_1,
	.param .u32 _Z12convBaselinePdS_i_param_2
)
{
	.reg .pred 	%p<51>;
	.reg .b32 	%r<22>;
	.reg .b64 	%rd<41>;
	.reg .b64 	%fd<86>;

	ld.param.u64 	%rd3, [_Z12convBaselinePdS_i_param_0];
	ld.param.u64 	%rd2, [_Z12convBaselinePdS_i_param_1];
	ld.param.u32 	%r17, [_Z12convBaselinePdS_i_param_2];
	cvta.to.global.u64 	%rd1, %rd3;
	mov.u32 	%r18, %tid.x;
	mov.u32 	%r19, %ctaid.x;
	mov.u32 	%r20, %ntid.x;
	mad.lo.s32 	%r1, %r19, %r20, %r18;
	setp.ge.s32 	%p1, %r1, %r17;
	@%p1 bra 	$L__BB0_36;
	add.s32 	%r2, %r1, -8;
	setp.lt.s32 	%p2, %r1, 8;
	setp.ge.s32 	%p3, %r2, %r17;
	mov.f64 	%fd69, 0d0000000000000000;
	or.pred  	%p4, %p2, %p3;
	@%p4 bra 	$L__BB0_3;
	mul.wide.u32 	%rd4, %r2, 8;
	add.s64 	%rd5, %rd1, %rd4;
	ld.global.f64 	%fd51, [%rd5];
	add.f64 	%fd69, %fd51, 0d0000000000000000;
$L__BB0_3:
	add.s32 	%r3, %r1, -7;
	setp.lt.s32 	%p5, %r1, 7;
	setp.ge.s32 	%p6, %r3, %r17;
	mov.f64 	%fd70, 0d0000000000000000;
	or.pred  	%p7, %p5, %p6;
	@%p7 bra 	$L__BB0_5;
	mul.wide.u32 	%rd6, %r3, 8;
	add.s64 	%rd7, %rd1, %rd6;
	ld.global.f64 	%fd70, [%rd7];
$L__BB0_5:
	add.f64 	%fd5, %fd69, %fd70;
	add.s32 	%r4, %r1, -6;
	setp.lt.s32 	%p8, %r1, 6;
	setp.ge.s32 	%p9, %r4, %r17;
	mov.f64 	%fd71, 0d0000000000000000;
	or.pred  	%p10, %p8, %p9;
	@%p10 bra 	$L__BB0_7;
	mul.wide.u32 	%rd8, %r4, 8;
	add.s64 	%rd9, %rd1, %rd8;
	ld.global.f64 	%fd71, [%rd9];
$L__BB0_7:
	add.f64 	%fd8, %fd5, %fd71;
	add.s32 	%r5, %r1, -5;
	setp.lt.s32 	%p11, %r1, 5;
	setp.ge.s32 	%p12, %r5, %r17;
	mov.f64 	%fd72, 0d0000000000000000;
	or.pred  	%p13, %p11, %p12;
	@%p13 bra 	$L__BB0_9;
	mul.wide.u32 	%rd10, %r5, 8;
	add.s64 	%rd11, %rd1, %rd10;
	ld.global.f64 	%fd72, [%rd11];
$L__BB0_9:
	add.f64 	%fd11, %fd8, %fd72;
	add.s32 	%r6, %r1, -4;
	setp.lt.s32 	%p14, %r1, 4;
	setp.ge.s32 	%p15, %r6, %r17;
	mov.f64 	%fd73, 0d0000000000000000;
	or.pred  	%p16, %p14, %p15;
	@%p16 bra 	$L__BB0_11;
	mul.wide.u32 	%rd12, %r6, 8;
	add.s64 	%rd13, %rd1, %rd12;
	ld.global.f64 	%fd73, [%rd13];
$L__BB0_11:
	add.f64 	%fd14, %fd11, %fd73;
	add.s32 	%r7, %r1, -3;
	setp.lt.s32 	%p17, %r1, 3;
	setp.ge.s32 	%p18, %r7, %r17;
	mov.f64 	%fd74, 0d0000000000000000;
	or.pred  	%p19, %p17, %p18;
	@%p19 bra 	$L__BB0_13;
	mul.wide.u32 	%rd14, %r7, 8;
	add.s64 	%rd15, %rd1, %rd14;
	ld.global.f64 	%fd74, [%rd15];
$L__BB0_13:
	add.f64 	%fd17, %fd14, %fd74;
	add.s32 	%r8, %r1, -2;
	setp.lt.s32 	%p20, %r1, 2;
	setp.ge.s32 	%p21, %r8, %r17;
	mov.f64 	%fd75, 0d0000000000000000;
	or.pred  	%p22, %p20, %p21;
	@%p22 bra 	$L__BB0_15;
	mul.wide.u32 	%rd16, %r8, 8;
	add.s64 	%rd17, %rd1, %rd16;
	ld.global.f64 	%fd75, [%rd17];
$L__BB0_15:
	add.f64 	%fd20, %fd17, %fd75;
	setp.lt.s32 	%p23, %r1, 1;
	setp.gt.s32 	%p24, %r1, %r17;
	mov.f64 	%fd76, 0d0000000000000000;
	or.pred  	%p25, %p23, %p24;
	@%p25 bra 	$L__BB0_17;
	add.s32 	%r21, %r1, -1;
	mul.wide.u32 	%rd18, %r21, 8;
	add.s64 	%rd19, %rd1, %rd18;
	ld.global.f64 	%fd76, [%rd19];
$L__BB0_17:
	add.f64 	%fd23, %fd20, %fd76;
	setp.lt.s32 	%p26, %r1, 0;
	mov.f64 	%fd77, 0d0000000000000000;
	@%p26 bra 	$L__BB0_19;
	mul.wide.u32 	%rd20, %r1, 8;
	add.s64 	%rd21, %rd1, %rd20;
	ld.global.f64 	%fd77, [%rd21];
$L__BB0_19:
	add.f64 	%fd26, %fd23, %fd77;
	add.s32 	%r9, %r1, 1;
	setp.lt.s32 	%p27, %r1, -1;
	setp.ge.s32 	%p28, %r9, %r17;
	mov.f64 	%fd78, 0d0000000000000000;
	or.pred  	%p29, %p27, %p28;
	@%p29 bra 	$L__BB0_21;
	mul.wide.u32 	%rd22, %r9, 8;
	add.s64 	%rd23, %rd1, %rd22;
	ld.global.f64 	%fd78, [%rd23];
$L__BB0_21:
	add.f64 	%fd29, %fd26, %fd78;
	add.s32 	%r10, %r1, 2;
	setp.lt.s32 	%p30, %r1, -2;
	setp.ge.s32 	%p31, %r10, %r17;
	mov.f64 	%fd79, 0d0000000000000000;
	or.pred  	%p32, %p30, %p31;
	@%p32 bra 	$L__BB0_23;
	mul.wide.u32 	%rd24, %r10, 8;
	add.s64 	%rd25, %rd1, %rd24;
	ld.global.f64 	%fd79, [%rd25];
$L__BB0_23:
	add.f64 	%fd32, %fd29, %fd79;
	add.s32 	%r11, %r1, 3;
	setp.lt.s32 	%p33, %r1, -3;
	setp.ge.s32 	%p34, %r11, %r17;
	mov.f64 	%fd80, 0d0000000000000000;
	or.pred  	%p35, %p33, %p34;
	@%p35 bra 	$L__BB0_25;
	mul.wide.u32 	%rd26, %r11, 8;
	add.s64 	%rd27, %rd1, %rd26;
	ld.global.f64 	%fd80, [%rd27];
$L__BB0_25:
	add.f64 	%fd35, %fd32, %fd80;
	add.s32 	%r12, %r1, 4;
	setp.lt.s32 	%p36, %r1, -4;
	setp.ge.s32 	%p37, %r12, %r17;
	mov.f64 	%fd81, 0d0000000000000000;
	or.pred  	%p38, %p36, %p37;
	@%p38 bra 	$L__BB0_27;
	mul.wide.u32 	%rd28, %r12, 8;
	add.s64 	%rd29, %rd1, %rd28;
	ld.global.f64 	%fd81, [%rd29];
$L__BB0_27:
	add.f64 	%fd38, %fd35, %fd81;
	add.s32 	%r13, %r1, 5;
	setp.lt.s32 	%p39, %r1, -5;
	setp.ge.s32 	%p40, %r13, %r17;
	mov.f64 	%fd82, 0d0000000000000000;
	or.pred  	%p41, %p39, %p40;
	@%p41 bra 	$L__BB0_29;
	mul.wide.u32 	%rd30, %r13, 8;
	add.s64 	%rd31, %rd1, %rd30;
	ld.global.f64 	%fd82, [%rd31];
$L__BB0_29:
	add.f64 	%fd41, %fd38, %fd82;
	add.s32 	%r14, %r1, 6;
	setp.lt.s32 	%p42, %r1, -6;
	setp.ge.s32 	%p43, %r14, %r17;
	mov.f64 	%fd83, 0d0000000000000000;
	or.pred  	%p44, %p42, %p43;
	@%p44 bra 	$L__BB0_31;
	mul.wide.u32 	%rd32, %r14, 8;
	add.s64 	%rd33, %rd1, %rd32;
	ld.global.f64 	%fd83, [%rd33];
$L__BB0_31:
	add.f64 	%fd44, %fd41, %fd83;
	add.s32 	%r15, %r1, 7;
	setp.lt.s32 	%p45, %r1, -7;
	setp.ge.s32 	%p46, %r15, %r17;
	mov.f64 	%fd84, 0d0000000000000000;
	or.pred  	%p47, %p45, %p46;
	@%p47 bra 	$L__BB0_33;
	mul.wide.u32 	%rd34, %r15, 8;
	add.s64 	%rd35, %rd1, %rd34;
	ld.global.f64 	%fd84, [%rd35];
$L__BB0_33:
	add.f64 	%fd47, %fd44, %fd84;
	add.s32 	%r16, %r1, 8;
	setp.lt.s32 	%p48, %r1, -8;
	setp.ge.s32 	%p49, %r16, %r17;
	mov.f64 	%fd85, 0d0000000000000000;
	or.pred  	%p50, %p48, %p49;
	@%p50 bra 	$L__BB0_35;
	mul.wide.u32 	%rd36, %r16, 8;
	add.s64 	%rd37, %rd1, %rd36;
	ld.global.f64 	%fd85, [%rd37];
$L__BB0_35:
	add.f64 	%fd68, %fd47, %fd85;
	cvta.to.global.u64 	%rd38, %rd2;
	mul.wide.s32 	%rd39, %r1, 8;
	add.s64 	%rd40, %rd38, %rd39;
	st.global.f64 	[%rd40], %fd68;
$L__BB0_36:
	ret;

}


// ===== COMPILED SASS (sm_100) =====

	.target	sm_100

	.elftype	@"ET_EXEC"


//--------------------- .note.nv.tkinfo           --------------------------
	.section	.note.nv.tkinfo,"",@"SHT_NOTE"
	.sectionflags	@"SHF_NOTE_NV_TKINFO"
	.tkinfo
        /*0018*/ 	.word	0x00000002
        /*0030*/ 	.string	""
        /*0030*/ 	.string	"ptxas"
        /*0030*/ 	.string	"Cuda compilation tools, release 13.0, V13.0.88"
        /*0030*/ 	.string	"Build cuda_13.0.r13.0/compiler.36424714_0"
        /*0030*/ 	.string	"-arch sm_100 -m 64 "



//--------------------- .note.nv.cuinfo           --------------------------
	.section	.note.nv.cuinfo,"",@"SHT_NOTE"
	.sectionflags	@"SHF_NOTE_NV_CUINFO"
        /*0018*/ 	.short	0x0002
        /*001a*/ 	.short	0x0064
        /*001c*/ 	.short	0x0082
	.zero		2


//--------------------- .nv.info                  --------------------------
	.section	.nv.info,"",@"SHT_CUDA_INFO"
	.align	4


	//----- nvinfo : EIATTR_REGCOUNT
	.align		4
        /*0000*/ 	.byte	0x04, 0x2f
        /*0002*/ 	.short	(.L_1 - .L_0)
	.align		4
.L_0:
        /*0004*/ 	.word	index@(_Z12convBaselinePdS_i)
        /*0008*/ 	.word	0x00000020


	//----- nvinfo : EIATTR_FRAME_SIZE
	.align		4
.L_1:
        /*000c*/ 	.byte	0x04, 0x11
        /*000e*/ 	.short	(.L_3 - .L_2)
	.align		4
.L_2:
        /*0010*/ 	.word	index@(_Z12convBaselinePdS_i)
        /*0014*/ 	.word	0x00000000


	//----- nvinfo : EIATTR_MIN_STACK_SIZE
	.align		4
.L_3:
        /*0018*/ 	.byte	0x04, 0x12
        /*001a*/ 	.short	(.L_5 - .L_4)
	.align		4
.L_4:
        /*001c*/ 	.word	index@(_Z12convBaselinePdS_i)
        /*0020*/ 	.word	0x00000000
.L_5:


//--------------------- .nv.compat                --------------------------
	.section	.nv.compat,"",@"SHT_CUDA_COMPAT_INFO"
	.align	4
        /*0000*/ 	.byte	0x02, 0x09, 0x00, 0x00, 0x02, 0x02, 0x01, 0x00, 0x02, 0x05, 0x05, 0x00, 0x03, 0x07, 0x01, 0x01
        /*0010*/ 	.byte	0x02, 0x03, 0x00, 0x00, 0x02, 0x06, 0x01, 0x00, 0x04, 0x0b, 0x08, 0x00, 0x01, 0x00, 0x00, 0x00
        /*0020*/ 	.byte	0x00, 0x00, 0x00, 0x00


//--------------------- .nv.info._Z12convBaselinePdS_i --------------------------
	.section	.nv.info._Z12convBaselinePdS_i,"",@"SHT_CUDA_INFO"
	.sectionflags	@""
	.align	4


	//----- nvinfo : EIATTR_CUDA_API_VERSION
	.align		4
        /*0000*/ 	.byte	0x04, 0x37
        /*0002*/ 	.short	(.L_7 - .L_6)
.L_6:
        /*0004*/ 	.word	0x00000082


	//----- nvinfo : EIATTR_KPARAM_INFO
	.align		4
.L_7:
        /*0008*/ 	.byte	0x04, 0x17
        /*000a*/ 	.short	(.L_9 - .L_8)
.L_8:
        /*000c*/ 	.word	0x00000000
        /*0010*/ 	.short	0x0002
        /*0012*/ 	.short	0x0010
        /*0014*/ 	.byte	0x00, 0xf0, 0x11, 0x00


	//----- nvinfo : EIATTR_KPARAM_INFO
	.align		4
.L_9:
        /*0018*/ 	.byte	0x04, 0x17
        /*001a*/ 	.short	(.L_11 - .L_10)
.L_10:
        /*001c*/ 	.word	0x00000000
        /*0020*/ 	.short	0x0001
        /*0022*/ 	.short	0x0008
        /*0024*/ 	.byte	0x00, 0xf5, 0x21, 0x00


	//----- nvinfo : EIATTR_KPARAM_INFO
	.align		4
.L_11:
        /*0028*/ 	.byte	0x04, 0x17
        /*002a*/ 	.short	(.L_13 - .L_12)
.L_12:
        /*002c*/ 	.word	0x00000000
        /*0030*/ 	.short	0x0000
        /*0032*/ 	.short	0x0000
        /*0034*/ 	.byte	0x00, 0xf5, 0x21, 0x00


	//----- nvinfo : EIATTR_SPARSE_MMA_MASK
	.align		4
.L_13:
        /*0038*/ 	.byte	0x03, 0x50
        /*003a*/ 	.short	0x0000


	//----- nvinfo : EIATTR_MAXREG_COUNT
	.align		4
        /*003c*/ 	.byte	0x03, 0x1b
        /*003e*/ 	.short	0x00ff


	//----- nvinfo : EIATTR_MERCURY_ISA_VERSION
	.align		4
        /*0040*/ 	.byte	0x03, 0x5f
        /*0042*/ 	.short	0x0101


	//----- nvinfo : EIATTR_VRC_CTA_INIT_COUNT
	.align		4
        /*0044*/ 	.byte	0x02, 0x4a
	.zero		1
	.zero		1


	//----- nvinfo : EIATTR_EXIT_INSTR_OFFSETS
	.align		4
        /*0048*/ 	.byte	0x04, 0x1c
        /*004a*/ 	.short	(.L_15 - .L_14)


	//   ....[0]....
.L_14:
        /*004c*/ 	.word	0x00000070


	//   ....[1]....
        /*0050*/ 	.word	0x00000920


	//----- nvinfo : EIATTR_CBANK_PARAM_SIZE
	.align		4
.L_15:
        /*0054*/ 	.byte	0x03, 0x19
        /*0056*/ 	.short	0x0014


	//----- nvinfo : EIATTR_PARAM_CBANK
	.align		4
        /*0058*/ 	.byte	0x04, 0x0a
        /*005a*/ 	.short	(.L_17 - .L_16)
	.align		4
.L_16:
        /*005c*/ 	.word	index@(.nv.constant0._Z12convBaselinePdS_i)
        /*0060*/ 	.short	0x0380
        /*0062*/ 	.short	0x0014


	//----- nvinfo : EIATTR_SW_WAR
	.align		4
.L_17:
        /*0064*/ 	.byte	0x04, 0x36
        /*0066*/ 	.short	(.L_19 - .L_18)
.L_18:
        /*0068*/ 	.word	0x00000008
.L_19:


//--------------------- .nv.callgraph             --------------------------
	.section	.nv.callgraph,"",@"SHT_CUDA_CALLGRAPH"
	.align	4
	.sectionentsize	8
	.align		4
        /*0000*/ 	.word	0x00000000
	.align		4
        /*0004*/ 	.word	0xffffffff
	.align		4
        /*0008*/ 	.word	0x00000000
	.align		4
        /*000c*/ 	.word	0xfffffffe
	.align		4
        /*0010*/ 	.word	0x00000000
	.align		4
        /*0014*/ 	.word	0xfffffffd
	.align		4
        /*0018*/ 	.word	0x00000000
	.align		4
        /*001c*/ 	.word	0xfffffffc


//--------------------- .text._Z12convBaselinePdS_i --------------------------
	.section	.text._Z12convBaselinePdS_i,"ax",@progbits
	.align	128
        .global         _Z12convBaselinePdS_i
        .type           _Z12convBaselinePdS_i,@function
        .size           _Z12convBaselinePdS_i,(.L_x_1 - _Z12convBaselinePdS_i)
        .other          _Z12convBaselinePdS_i,@"STO_CUDA_ENTRY STV_DEFAULT"
_Z12convBaselinePdS_i:
.text._Z12convBaselinePdS_i:
[----:B------:R-:W-:Y:S01]  /*0000*/  LDC R1, c[0x0][0x37c] ;  /* 0x0000df00ff017b82 */ /* 0x000fe20000000800 */
[----:B------:R-:W0:Y:S07]  /*0010*/  S2R R0, SR_TID.X ;  /* 0x0000000000007919 */ /* 0x000e2e0000002100 */
[----:B------:R-:W0:Y:S01]  /*0020*/  S2UR UR4, SR_CTAID.X ;  /* 0x00000000000479c3 */ /* 0x000e220000002500 */
[----:B------:R-:W1:Y:S07]  /*0030*/  LDCU UR6, c[0x0][0x390] ;  /* 0x00007200ff0677ac */ /* 0x000e6e0008000800 */
[----:B------:R-:W0:Y:S02]  /*0040*/  LDC R3, c[0x0][0x360] ;  /* 0x0000d800ff037b82 */ /* 0x000e240000000800 */
[----:B0-----:R-:W-:-:S05]  /*0050*/  IMAD R0, R3, UR4, R0 ;  /* 0x0000000403007c24 */ /* 0x001fca000f8e0200 */
[----:B-1----:R-:W-:-:S13]  /*0060*/  ISETP.GE.AND P0, PT, R0, UR6, PT ;  /* 0x0000000600007c0c */ /* 0x002fda000bf06270 */
[----:B------:R-:W-:Y:S05]  /*0070*/  @P0 EXIT ;  /* 0x000000000000094d */ /* 0x000fea0003800000 */
[C---:B------:R-:W-:Y:S01]  /*0080*/  VIADD R3, R0.reuse, 0xfffffff8 ;  /* 0xfffffff800037836 */ /* 0x040fe20000000000 */
[----:B------:R-:W0:Y:S01]  /*0090*/  LDCU.64 UR4, c[0x0][0x358] ;  /* 0x00006b00ff0477ac */ /* 0x000e220008000a00 */
[C---:B------:R-:W-:Y:S02]  /*00a0*/  VIADD R7, R0.reuse, 0xfffffff9 ;  /* 0xfffffff900077836 */ /* 0x040fe40000000000 */
[C---:B------:R-:W-:Y:S01]  /*00b0*/  VIADD R21, R0.reuse, 0xfffffffa ;  /* 0xfffffffa00157836 */ /* 0x040fe20000000000 */
[----:B------:R-:W-:Y:S01]  /*00c0*/  ISETP.GE.AND P0, PT, R3, UR6, PT ;  /* 0x0000000603007c0c */ /* 0x000fe2000bf06270 */
[C---:B------:R-:W-:Y:S01]  /*00d0*/  VIADD R17, R0.reuse, 0xfffffffb ;  /* 0xfffffffb00117836 */ /* 0x040fe20000000000 */
[----:B------:R-:W-:Y:S01]  /*00e0*/  ISETP.GE.AND P1, PT, R7, UR6, PT ;  /* 0x0000000607007c0c */ /* 0x000fe2000bf26270 */
[C---:B------:R-:W-:Y:S01]  /*00f0*/  VIADD R5, R0.reuse, 0xfffffffc ;  /* 0xfffffffc00057836 */ /* 0x040fe20000000000 */
[C---:B------:R-:W-:Y:S01]  /*0100*/  ISETP.LT.OR P0, PT, R0.reuse, 0x8, P0 ;  /* 0x000000080000780c */ /* 0x040fe20000701670 */
[C---:B------:R-:W-:Y:S01]  /*0110*/  VIADD R4, R0.reuse, 0xfffffffd ;  /* 0xfffffffd00047836 */ /* 0x040fe20000000000 */
[----:B------:R-:W-:-:S02]  /*0120*/  ISETP.LT.OR P1, PT, R0, 0x7, P1 ;  /* 0x000000070000780c */ /* 0x000fc40000f21670 */
[----:B------:R-:W-:Y:S02]  /*0130*/  ISETP.GE.AND P2, PT, R21, UR6, PT ;  /* 0x0000000615007c0c */ /* 0x000fe4000bf46270 */
[----:B------:R-:W-:Y:S02]  /*0140*/  ISETP.GE.AND P3, PT, R17, UR6, PT ;  /* 0x0000000611007c0c */ /* 0x000fe4000bf66270 */
[C---:B------:R-:W-:Y:S02]  /*0150*/  ISETP.LT.OR P2, PT, R0.reuse, 0x6, P2 ;  /* 0x000000060000780c */ /* 0x040fe40001741670 */
[----:B------:R-:W-:Y:S02]  /*0160*/  ISETP.LT.OR P3, PT, R0, 0x5, P3 ;  /* 0x000000050000780c */ /* 0x000fe40001f61670 */
[----:B------:R-:W-:Y:S01]  /*0170*/  ISETP.GE.AND P4, PT, R5, UR6, PT ;  /* 0x0000000605007c0c */ /* 0x000fe2000bf86270 */
[----:B------:R-:W1:Y:S01]  /*0180*/  @!P0 LDC.64 R12, c[0x0][0x380] ;  /* 0x0000e000ff0c8b82 */ /* 0x000e620000000a00 */
[----:B------:R-:W-:-:S02]  /*0190*/  ISETP.GE.AND P5, PT, R4, UR6, PT ;  /* 0x0000000604007c0c */ /* 0x000fc4000bfa6270 */
[C---:B------:R-:W-:Y:S02]  /*01a0*/  ISETP.LT.OR P4, PT, R0.reuse, 0x4, P4 ;  /* 0x000000040000780c */ /* 0x040fe40002781670 */
[----:B------:R-:W-:-:S03]  /*01b0*/  ISETP.LT.OR P5, PT, R0, 0x3, P5 ;  /* 0x000000030000780c */ /* 0x000fc60002fa1670 */
[----:B------:R-:W2:Y:S08]  /*01c0*/  @!P1 LDC.64 R18, c[0x0][0x380] ;  /* 0x0000e000ff129b82 */ /* 0x000eb00000000a00 */
[----:B------:R-:W3:Y:S01]  /*01d0*/  @!P2 LDC.64 R8, c[0x0][0x380] ;  /* 0x0000e000ff08ab82 */ /* 0x000ee20000000a00 */
[----:B-1----:R-:W-:-:S07]  /*01e0*/  @!P0 IMAD.WIDE.U32 R12, R3, 0x8, R12 ;  /* 0x00000008030c8825 */ /* 0x002fce00078e000c */
[----:B------:R-:W1:Y:S01]  /*01f0*/  @!P3 LDC.64 R2, c[0x0][0x380] ;  /* 0x0000e000ff02bb82 */ /* 0x000e620000000a00 */
[----:B------:R-:W-:Y:S01]  /*0200*/  CS2R R14, SRZ ;  /* 0x00000000000e7805 */ /* 0x000fe2000001ff00 */
[----:B0-----:R-:W4:Y:S01]  /*0210*/  @!P0 LDG.E.64 R12, desc[UR4][R12.64] ;  /* 0x000000040c0c8981 */ /* 0x001f22000c1e1b00 */
[----:B--2---:R-:W-:-:S05]  /*0220*/  @!P1 IMAD.WIDE.U32 R18, R7, 0x8, R18 ;  /* 0x0000000807129825 */ /* 0x004fca00078e0012 */
[----:B------:R-:W0:Y:S01]  /*0230*/  @!P4 LDC.64 R6, c[0x0][0x380] ;  /* 0x0000e000ff06cb82 */ /* 0x000e220000000a00 */
[----:B------:R-:W-:Y:S01]  /*0240*/  CS2R R10, SRZ ;  /* 0x00000000000a7805 */ /* 0x000fe2000001ff00 */
[----:B------:R2:W5:Y:S01]  /*0250*/  @!P1 LDG.E.64 R14, desc[UR4][R18.64] ;  /* 0x00000004120e9981 */ /* 0x000562000c1e1b00 */
[----:B---3--:R-:W-:-:S05]  /*0260*/  @!P2 IMAD.WIDE.U32 R20, R21, 0x8, R8 ;  /* 0x000000081514a825 */ /* 0x008fca00078e0008 */
[----:B------:R-:W2:Y:S01]  /*0270*/  @!P5 LDC.64 R8, c[0x0][0x380] ;  /* 0x0000e000ff08db82 */ /* 0x000ea20000000a00 */
[----:B------:R-:W3:Y:S01]  /*0280*/  @!P2 LDG.E.64 R10, desc[UR4][R20.64] ;  /* 0x00000004140aa981 */ /* 0x000ee2000c1e1b00 */
[----:B-1----:R-:W-:Y:S01]  /*0290*/  @!P3 IMAD.WIDE.U32 R16, R17, 0x8, R2 ;  /* 0x000000081110b825 */ /* 0x002fe200078e0002 */
[----:B------:R-:W-:-:S06]  /*02a0*/  CS2R R2, SRZ ;  /* 0x0000000000027805 */ /* 0x000fcc000001ff00 */
[----:B------:R1:W3:Y:S01]  /*02b0*/  @!P3 LDG.E.64 R2, desc[UR4][R16.64] ;  /* 0x000000041002b981 */ /* 0x0002e2000c1e1b00 */
[----:B0-----:R-:W-:Y:S01]  /*02c0*/  @!P4 IMAD.WIDE.U32 R22, R5, 0x8, R6 ;  /* 0x000000080516c825 */ /* 0x001fe200078e0006 */
[----:B------:R-:W-:-:S06]  /*02d0*/  CS2R R6, SRZ ;  /* 0x0000000000067805 */ /* 0x000fcc000001ff00 */
[----:B------:R0:W3:Y:S01]  /*02e0*/  @!P4 LDG.E.64 R6, desc[UR4][R22.64] ;  /* 0x000000041606c981 */ /* 0x0000e2000c1e1b00 */
[----:B--2---:R-:W-:Y:S01]  /*02f0*/  @!P5 IMAD.WIDE.U32 R18, R4, 0x8, R8 ;  /* 0x000000080412d825 */ /* 0x004fe200078e0008 */
[----:B------:R-:W-:-:S06]  /*0300*/  CS2R R4, SRZ ;  /* 0x0000000000047805 */ /* 0x000fcc000001ff00 */
[----:B------:R-:W2:Y:S01]  /*0310*/  @!P5 LDG.E.64 R4, desc[UR4][R18.64] ;  /* 0x000000041204d981 */ /* 0x000ea2000c1e1b00 */
[----:B------:R-:W-:-:S05]  /*0320*/  VIADD R9, R0, 0xfffffffe ;  /* 0xfffffffe00097836 */ /* 0x000fca0000000000 */
[----:B------:R-:W-:-:S04]  /*0330*/  ISETP.GE.AND P1, PT, R9, UR6, PT ;  /* 0x0000000609007c0c */ /* 0x000fc8000bf26270 */
[----:B------:R-:W-:-:S13]  /*0340*/  ISETP.LT.OR P1, PT, R0, 0x2, P1 ;  /* 0x000000020000780c */ /* 0x000fda0000f21670 */
[----:B------:R-:W1:Y:S02]  /*0350*/  @!P1 LDC.64 R24, c[0x0][0x380] ;  /* 0x0000e000ff189b82 */ /* 0x000e640000000a00 */
[----:B-1----:R-:W-:Y:S01]  /*0360*/  @!P1 IMAD.WIDE.U32 R24, R9, 0x8, R24 ;  /* 0x0000000809189825 */ /* 0x002fe200078e0018 */
[----:B------:R-:W-:-:S06]  /*0370*/  CS2R R8, SRZ ;  /* 0x0000000000087805 */ /* 0x000fcc000001ff00 */
[----:B------:R1:W2:Y:S01]  /*0380*/  @!P1 LDG.E.64 R8, desc[UR4][R24.64] ;  /* 0x0000000418089981 */ /* 0x0002a2000c1e1b00 */
[----:B------:R-:W-:Y:S02]  /*0390*/  CS2R R16, SRZ ;  /* 0x0000000000107805 */ /* 0x000fe4000001ff00 */
[C---:B------:R-:W-:Y:S01]  /*03a0*/  ISETP.GT.AND P4, PT, R0.reuse, UR6, PT ;  /* 0x0000000600007c0c */ /* 0x040fe2000bf84270 */
[C---:B------:R-:W-:Y:S01]  /*03b0*/  VIADD R20, R0.reuse, 0x1 ;  /* 0x0000000100147836 */ /* 0x040fe20000000000 */
[C---:B------:R-:W-:Y:S01]  /*03c0*/  ISETP.GE.AND P5, PT, R0.reuse, RZ, PT ;  /* 0x000000ff0000720c */ /* 0x040fe20003fa6270 */
[C---:B0-----:R-:W-:Y:S01]  /*03d0*/  VIADD R23, R0.reuse, 0x2 ;  /* 0x0000000200177836 */ /* 0x041fe20000000000 */
[C---:B------:R-:W-:Y:S01]  /*03e0*/  ISETP.LT.OR P4, PT, R0.reuse, 0x1, P4 ;  /* 0x000000010000780c */ /* 0x040fe20002781670 */
[C---:B------:R-:W-:Y:S02]  /*03f0*/  VIADD R21, R0.reuse, 0x3 ;  /* 0x0000000300157836 */ /* 0x040fe40000000000 */
[C---:B------:R-:W-:Y:S01]  /*0400*/  VIADD R27, R0.reuse, 0x5 ;  /* 0x00000005001b7836 */ /* 0x040fe20000000000 */
[----:B------:R-:W-:Y:S01]  /*0410*/  ISETP.GE.AND P1, PT, R23, UR6, PT ;  /* 0x0000000617007c0c */ /* 0x000fe2000bf26270 */
[----:B-1----:R-:W-:Y:S01]  /*0420*/  VIADD R25, R0, 0x4 ;  /* 0x0000000400197836 */ /* 0x002fe20000000000 */
[----:B------:R-:W-:-:S02]  /*0430*/  ISETP.GE.AND P2, PT, R21, UR6, PT ;  /* 0x0000000615007c0c */ /* 0x000fc4000bf46270 */
[C---:B------:R-:W-:Y:S02]  /*0440*/  ISETP.LT.OR P1, PT, R0.reuse, -0x2, P1 ;  /* 0xfffffffe0000780c */ /* 0x040fe40000f21670 */
[C---:B------:R-:W-:Y:S02]  /*0450*/  ISETP.LT.OR P2, PT, R0.reuse, -0x3, P2 ;  /* 0xfffffffd0000780c */ /* 0x040fe40001741670 */
[----:B------:R-:W-:Y:S01]  /*0460*/  ISETP.GE.AND P6, PT, R27, UR6, PT ;  /* 0x000000061b007c0c */ /* 0x000fe2000bfc6270 */
[----:B------:R-:W0:Y:S01]  /*0470*/  @!P4 LDC.64 R28, c[0x0][0x380] ;  /* 0x0000e000ff1ccb82 */ /* 0x000e220000000a00 */
[C---:B------:R-:W-:Y:S01]  /*0480*/  VIADD R24, R0.reuse, 0x6 ;  /* 0x0000000600187836 */ /* 0x040fe20000000000 */
[----:B------:R-:W-:Y:S01]  /*0490*/  ISETP.GE.AND P3, PT, R25, UR6, PT ;  /* 0x0000000619007c0c */ /* 0x000fe2000bf66270 */
[----:B------:R-:W-:-:S03]  /*04a0*/  VIADD R26, R0, 0x7 ;  /* 0x00000007001a7836 */ /* 0x000fc60000000000 */
[----:B------:R-:W-:-:S04]  /*04b0*/  ISETP.LT.OR P3, PT, R0, -0x4, P3 ;  /* 0xfffffffc0000780c */ /* 0x000fc80001f61670 */
[----:B------:R-:W1:Y:S02]  /*04c0*/  @!P2 LDC.64 R18, c[0x0][0x380] ;  /* 0x0000e000ff12ab82 */ /* 0x000e640000000a00 */
[----:B-1----:R-:W-:Y:S01]  /*04d0*/  @!P2 IMAD.WIDE.U32 R18, R21, 0x8, R18 ;  /* 0x000000081512a825 */ /* 0x002fe200078e0012 */
[----:B----4-:R-:W-:Y:S01]  /*04e0*/  @!P0 DADD R16, RZ, R12 ;  /* 0x00000000ff108229 */ /* 0x010fe2000000000c */
[----:B------:R-:W-:-:S04]  /*04f0*/  ISETP.GE.AND P0, PT, R20, UR6, PT ;  /* 0x0000000614007c0c */ /* 0x000fc8000bf06270 */
[----:B------:R-:W-:-:S03]  /*0500*/  ISETP.LT.OR P0, PT, R0, -0x1, P0 ;  /* 0xffffffff0000780c */ /* 0x000fc60000701670 */
[----:B-----5:R-:W-:-:S08]  /*0510*/  DADD R14, R14, R16 ;  /* 0x000000000e0e7229 */ /* 0x020fd00000000010 */
[----:B---3--:R-:W-:Y:S02]  /*0520*/  DADD R10, R14, R10 ;  /* 0x000000000e0a7229 */ /* 0x008fe4000000000a */
[----:B------:R-:W1:Y:S08]  /*0530*/  @!P0 LDC.64 R16, c[0x0][0x380] ;  /* 0x0000e000ff108b82 */ /* 0x000e700000000a00 */
[----:B------:R-:W3:Y:S01]  /*0540*/  @!P1 LDC.64 R14, c[0x0][0x380] ;  /* 0x0000e000ff0e9b82 */ /* 0x000ee20000000a00 */
[----:B------:R-:W-:-:S07]  /*0550*/  DADD R2, R10, R2 ;  /* 0x000000000a027229 */ /* 0x000fce0000000002 */
[----:B------:R-:W4:Y:S01]  /*0560*/  @P5 LDC.64 R10, c[0x0][0x380] ;  /* 0x0000e000ff0a5b82 */ /* 0x000f220000000a00 */
[----:B------:R-:W-:Y:S01]  /*0570*/  DADD R2, R2, R6 ;  /* 0x0000000002027229 */ /* 0x000fe20000000006 */
[----:B------:R-:W-:-:S04]  /*0580*/  @!P4 VIADD R7, R0, 0xffffffff ;  /* 0xffffffff0007c836 */ /* 0x000fc80000000000 */
[----:B0-----:R-:W-:Y:S01]  /*0590*/  @!P4 IMAD.WIDE.U32 R28, R7, 0x8, R28 ;  /* 0x00000008071cc825 */ /* 0x001fe200078e001c */
[----:B------:R-:W-:Y:S02]  /*05a0*/  CS2R R6, SRZ ;  /* 0x0000000000067805 */ /* 0x000fe4000001ff00 */
[----:B--2---:R-:W-:Y:S01]  /*05b0*/  DADD R4, R2, R4 ;  /* 0x0000000002047229 */ /* 0x004fe20000000004 */
[----:B------:R-:W-:-:S06]  /*05c0*/  CS2R R2, SRZ ;  /* 0x0000000000027805 */ /* 0x000fcc000001ff00 */
[----:B------:R-:W2:Y:S01]  /*05d0*/  @!P4 LDG.E.64 R2, desc[UR4][R28.64] ;  /* 0x000000041c02c981 */ /* 0x000ea2000c1e1b00 */
[----:B------:R-:W-:Y:S01]  /*05e0*/  ISETP.LT.OR P4, PT, R0, -0x5, P6 ;  /* 0xfffffffb0000780c */ /* 0x000fe20003781670 */
[----:B-1----:R-:W-:-:S04]  /*05f0*/  @!P0 IMAD.WIDE.U32 R16, R20, 0x8, R16 ;  /* 0x0000000814108825 */ /* 0x002fc800078e0010 */
[----:B----4-:R-:W-:Y:S01]  /*0600*/  @P5 IMAD.WIDE.U32 R12, R0, 0x8, R10 ;  /* 0x00000008000c5825 */ /* 0x010fe200078e000a */
[----:B------:R-:W-:-:S04]  /*0610*/  CS2R R10, SRZ ;  /* 0x00000000000a7805 */ /* 0x000fc8000001ff00 */
[----:B------:R0:W4:Y:S04]  /*0620*/  @P5 LDG.E.64 R6, desc[UR4][R12.64] ;  /* 0x000000040c065981 */ /* 0x000128000c1e1b00 */
[----:B------:R1:W5:Y:S01]  /*0630*/  @!P0 LDG.E.64 R10, desc[UR4][R16.64] ;  /* 0x00000004100a8981 */ /* 0x000362000c1e1b00 */
[----:B------:R-:W-:Y:S01]  /*0640*/  ISETP.GE.AND P5, PT, R24, UR6, PT ;  /* 0x0000000618007c0c */ /* 0x000fe2000bfa6270 */
[----:B---3--:R-:W-:Y:S01]  /*0650*/  @!P1 IMAD.WIDE.U32 R14, R23, 0x8, R14 ;  /* 0x00000008170e9825 */ /* 0x008fe200078e000e */
[----:B0-----:R-:W0:Y:S08]  /*0660*/  @!P3 LDC.64 R12, c[0x0][0x380] ;  /* 0x0000e000ff0cbb82 */ /* 0x001e300000000a00 */
[----:B-1----:R-:W1:Y:S01]  /*0670*/  @!P4 LDC.64 R16, c[0x0][0x380] ;  /* 0x0000e000ff10cb82 */ /* 0x002e620000000a00 */
[----:B------:R-:W-:-:S02]  /*0680*/  ISETP.LT.OR P5, PT, R0, -0x6, P5 ;  /* 0xfffffffa0000780c */ /* 0x000fc40002fa1670 */
[----:B------:R-:W-:Y:S02]  /*0690*/  ISETP.GE.AND P0, PT, R26, UR6, PT ;  /* 0x000000061a007c0c */ /* 0x000fe4000bf06270 */
[----:B------:R-:W-:Y:S02]  /*06a0*/  CS2R R22, SRZ ;  /* 0x0000000000167805 */ /* 0x000fe4000001ff00 */
[----:B------:R-:W-:-:S04]  /*06b0*/  ISETP.LT.OR P0, PT, R0, -0x7, P0 ;  /* 0xfffffff90000780c */ /* 0x000fc80000701670 */
[----:B------:R1:W3:Y:S03]  /*06c0*/  @!P2 LDG.E.64 R22, desc[UR4][R18.64] ;  /* 0x000000041216a981 */ /* 0x0002e6000c1e1b00 */
[----:B------:R-:W0:Y:S01]  /*06d0*/  @!P5 LDC.64 R28, c[0x0][0x380] ;  /* 0x0000e000ff1cdb82 */ /* 0x000e220000000a00 */
[----:B------:R-:W-:-:S06]  /*06e0*/  CS2R R20, SRZ ;  /* 0x0000000000147805 */ /* 0x000fcc000001ff00 */
[----:B------:R-:W3:Y:S01]  /*06f0*/  @!P1 LDG.E.64 R20, desc[UR4][R14.64] ;  /* 0x000000040e149981 */ /* 0x000ee2000c1e1b00 */
[----:B-1----:R-:W-:Y:S01]  /*0700*/  @!P4 IMAD.WIDE.U32 R18, R27, 0x8, R16 ;  /* 0x000000081b12c825 */ /* 0x002fe200078e0010 */
[----:B------:R-:W-:-:S06]  /*0710*/  CS2R R16, SRZ ;  /* 0x0000000000107805 */ /* 0x000fcc000001ff00 */
[----:B------:R1:W3:Y:S01]  /*0720*/  @!P4 LDG.E.64 R16, desc[UR4][R18.64] ;  /* 0x000000041210c981 */ /* 0x0002e2000c1e1b00 */
[----:B------:R-:W-:Y:S01]  /*0730*/  VIADD R27, R0, 0x8 ;  /* 0x00000008001b7836 */ /* 0x000fe20000000000 */
[----:B-1----:R-:W1:Y:S04]  /*0740*/  @!P0 LDC.64 R18, c[0x0][0x380] ;  /* 0x0000e000ff128b82 */ /* 0x002e680000000a00 */
[----:B------:R-:W-:-:S04]  /*0750*/  ISETP.GE.AND P1, PT, R27, UR6, PT ;  /* 0x000000061b007c0c */ /* 0x000fc8000bf26270 */
[----:B------:R-:W-:Y:S01]  /*0760*/  ISETP.LT.OR P1, PT, R0, -0x8, P1 ;  /* 0xfffffff80000780c */ /* 0x000fe20000f21670 */
[----:B0-----:R-:W-:Y:S01]  /*0770*/  @!P3 IMAD.WIDE.U32 R12, R25, 0x8, R12 ;  /* 0x00000008190cb825 */ /* 0x001fe200078e000c */
[----:B------:R-:W-:-:S03]  /*0780*/  CS2R R14, SRZ ;  /* 0x00000000000e7805 */ /* 0x000fc6000001ff00 */
[----:B------:R-:W-:Y:S01]  /*0790*/  @!P5 IMAD.WIDE.U32 R28, R24, 0x8, R28 ;  /* 0x00000008181cd825 */ /* 0x000fe200078e001c */
[----:B------:R-:W-:Y:S02]  /*07a0*/  CS2R R24, SRZ ;  /* 0x0000000000187805 */ /* 0x000fe4000001ff00 */
[----:B------:R-:W3:Y:S04]  /*07b0*/  @!P3 LDG.E.64 R14, desc[UR4][R12.64] ;  /* 0x000000040c0eb981 */ /* 0x000ee8000c1e1b00 */
[----:B------:R1:W3:Y:S02]  /*07c0*/  @!P5 LDG.E.64 R24, desc[UR4][R28.64] ;  /* 0x000000041c18d981 */ /* 0x0002e4000c1e1b00 */
[----:B-1----:R-:W-:Y:S02]  /*07d0*/  @!P0 IMAD.WIDE.U32 R28, R26, 0x8, R18 ;  /* 0x000000081a1c8825 */ /* 0x002fe400078e0012 */
[----:B------:R-:W0:Y:S01]  /*07e0*/  @!P1 LDC.64 R18, c[0x0][0x380] ;  /* 0x0000e000ff129b82 */ /* 0x000e220000000a00 */
[----:B------:R-:W-:Y:S01]  /*07f0*/  CS2R R12, SRZ ;  /* 0x00000000000c7805 */ /* 0x000fe2000001ff00 */
[----:B------:R-:W-:Y:S01]  /*0800*/  DADD R4, R4, R8 ;  /* 0x0000000004047229 */ /* 0x000fe20000000008 */
[----:B------:R-:W-:-:S04]  /*0810*/  CS2R R8, SRZ ;  /* 0x0000000000087805 */ /* 0x000fc8000001ff00 */
[----:B------:R-:W3:Y:S01]  /*0820*/  @!P0 LDG.E.64 R12, desc[UR4][R28.64] ;  /* 0x000000041c0c8981 */ /* 0x000ee2000c1e1b00 */
[----:B0-----:R-:W-:-:S05]  /*0830*/  @!P1 IMAD.WIDE.U32 R18, R27, 0x8, R18 ;  /* 0x000000081b129825 */ /* 0x001fca00078e0012 */
[----:B------:R-:W3:Y:S01]  /*0840*/  @!P1 LDG.E.64 R8, desc[UR4][R18.64] ;  /* 0x0000000412089981 */ /* 0x000ee2000c1e1b00 */
[----:B--2---:R-:W-:-:S08]  /*0850*/  DADD R2, R4, R2 ;  /* 0x0000000004027229 */ /* 0x004fd00000000002 */
[----:B----4-:R-:W-:-:S08]  /*0860*/  DADD R2, R2, R6 ;  /* 0x0000000002027229 */ /* 0x010fd00000000006 */
[----:B-----5:R-:W-:-:S08]  /*0870*/  DADD R2, R2, R10 ;  /* 0x0000000002027229 */ /* 0x020fd0000000000a */
[----:B---3--:R-:W-:-:S08]  /*0880*/  DADD R2, R2, R20 ;  /* 0x0000000002027229 */ /* 0x008fd00000000014 */
[----:B------:R-:W-:-:S08]  /*0890*/  DADD R2, R2, R22 ;  /* 0x0000000002027229 */ /* 0x000fd00000000016 */
[----:B------:R-:W-:-:S08]  /*08a0*/  DADD R2, R2, R14 ;  /* 0x0000000002027229 */ /* 0x000fd0000000000e */
[----:B------:R-:W-:Y:S02]  /*08b0*/  DADD R16, R2, R16 ;  /* 0x0000000002107229 */ /* 0x000fe40000000010 */
[----:B------:R-:W0:Y:S06]  /*08c0*/  LDC.64 R2, c[0x0][0x388] ;  /* 0x0000e200ff027b82 */ /* 0x000e2c0000000a00 */
[----:B------:R-:W-:-:S08]  /*08d0*/  DADD R16, R16, R24 ;  /* 0x0000000010107229 */ /* 0x000fd00000000018 */
[----:B------:R-:W-:Y:S01]  /*08e0*/  DADD R12, R16, R12 ;  /* 0x00000000100c7229 */ /* 0x000fe2000000000c */
[----:B0-----:R-:W-:-:S07]  /*08f0*/  IMAD.WIDE R2, R0, 0x8, R2 ;  /* 0x0000000800027825 */ /* 0x001fce00078e0202 */
[----:B------:R-:W-:-:S07]  /*0900*/  DADD R8, R12, R8 ;  /* 0x000000000c087229 */ /* 0x000fce0000000008 */
[----:B------:R-:W-:Y:S01]  /*0910*/  STG.E.64 desc[UR4][R2.64], R8 ;  /* 0x0000000802007986 */ /* 0x000fe2000c101b04 */
[----:B------:R-:W-:Y:S05]  /*0920*/  EXIT ;  /* 0x000000000000794d */ /* 0x000fea0003800000 */
.L_x_0:
[----:B------:R-:W-:-:S00]  /*0930*/  BRA `(.L_x_0) ;  /* 0xfffffffc00fc7947 */ /* 0x000fc0000383ffff */
[----:B------:R-:W-:-:S00]  /*0940*/  NOP ;  /* 0x0000000000007918 */ /* 0x000fc00000000000 */
        /* <DEDUP_REMOVED lines=11> */
.L_x_1:


//--------------------- .nv.shared.reserved.0     --------------------------
	.section	.nv.shared.reserved.0,"aw",@nobits
	.weak		__nv_reservedSMEM_offset_0_alias
	.size		__nv_reservedSMEM_offset_0_alias, 0, 64
	.other		__nv_reservedSMEM_offset_0_alias,@"STO_CUDA_RESERVED_SHARED STV_DEFAULT"
__nv_reservedSMEM_offset_0_alias:
	.zero		0
	.zero		64


//--------------------- .nv.constant0._Z12convBaselinePdS_i --------------------------
	.section	.nv.constant0._Z12convBaselinePdS_i,"a",@progbits
	.sectionflags	@""
	.align	4
.nv.constant0._Z12convBaselinePdS_i:
	.zero		916


//--------------------- SYMBOLS --------------------------

	.type		.nv.reservedSmem.offset0,@object
	.size		.nv.reservedSmem.offset0,0x4
